//
// Generated by NVIDIA NVVM Compiler
//
// Compiler Build ID: CL-36424714
// Cuda compilation tools, release 13.0, V13.0.88
// Based on NVVM 20.0.0
//

.version 9.0
.target sm_100
.address_size 64

	// .globl	_Z16jacobi_iterationPdS_ii
.extern .func  (.param .b32 func_retval0) vprintf
(
	.param .b64 vprintf_param_0,
	.param .b64 vprintf_param_1
)
;
.global .align 1 .b8 $str[8] = {105, 32, 61, 32, 37, 100, 10};
.global .align 1 .b8 $str$1[8] = {106, 32, 61, 32, 37, 100, 10};

.visible .entry _Z16jacobi_iterationPdS_ii(
	.param .u64 .ptr .align 1 _Z16jacobi_iterationPdS_ii_param_0,
	.param .u64 .ptr .align 1 _Z16jacobi_iterationPdS_ii_param_1,
	.param .u32 _Z16jacobi_iterationPdS_ii_param_2,
	.param .u32 _Z16jacobi_iterationPdS_ii_param_3
)
{
	.local .align 8 .b8 	__local_depot0[8];
	.reg .b64 	%SP;
	.reg .b64 	%SPL;
	.reg .pred 	%p<8>;
	.reg .b32 	%r<26>;
	.reg .b64 	%rd<22>;
	.reg .b64 	%fd<9>;

	mov.u64 	%SPL, __local_depot0;
	cvta.local.u64 	%SP, %SPL;
	ld.param.u64 	%rd1, [_Z16jacobi_iterationPdS_ii_param_0];
	ld.param.u64 	%rd2, [_Z16jacobi_iterationPdS_ii_param_1];
	ld.param.u32 	%r4, [_Z16jacobi_iterationPdS_ii_param_2];
	add.u64 	%rd3, %SP, 0;
	add.u64 	%rd4, %SPL, 0;
	mov.u32 	%r5, %ctaid.y;
	mov.u32 	%r6, %ntid.y;
	mov.u32 	%r7, %tid.y;
	mad.lo.s32 	%r8, %r5, %r6, %r7;
	mov.u32 	%r9, %ctaid.x;
	mov.u32 	%r10, %ntid.x;
	mov.u32 	%r11, %tid.x;
	mad.lo.s32 	%r12, %r9, %r10, %r11;
	st.local.u32 	[%rd4], %r8;
	mov.u64 	%rd5, $str;
	cvta.global.u64 	%rd6, %rd5;
	{ // callseq 0, 0
	.param .b64 param0;
	st.param.b64 	[param0], %rd6;
	.param .b64 param1;
	st.param.b64 	[param1], %rd3;
	.param .b32 retval0;
	call.uni (retval0), 
	vprintf, 
	(
	param0, 
	param1
	);
	ld.param.b32 	%r13, [retval0];
	} // callseq 0
	st.local.u32 	[%rd4], %r12;
	mov.u64 	%rd7, $str$1;
	cvta.global.u64 	%rd8, %rd7;
	{ // callseq 1, 0
	.param .b64 param0;
	st.param.b64 	[param0], %rd8;
	.param .b64 param1;
	st.param.b64 	[param1], %rd3;
	.param .b32 retval0;
	call.uni (retval0), 
	vprintf, 
	(
	param0, 
	param1
	);
	ld.param.b32 	%r15, [retval0];
	} // callseq 1
	setp.eq.s32 	%p1, %r8, 0;
	add.s32 	%r17, %r4, -1;
	setp.ge.s32 	%p2, %r8, %r17;
	or.pred  	%p3, %p1, %p2;
	setp.lt.s32 	%p4, %r12, 1;
	or.pred  	%p5, %p4, %p3;
	setp.ge.s32 	%p6, %r12, %r17;
	or.pred  	%p7, %p5, %p6;
	@%p7 bra 	$L__BB0_2;
	cvta.to.global.u64 	%rd9, %rd1;
	cvta.to.global.u64 	%rd10, %rd2;
	add.s32 	%r18, %r8, -1;
	mul.lo.s32 	%r19, %r4, %r18;
	add.s32 	%r20, %r19, %r12;
	mul.wide.s32 	%rd11, %r20, 8;
	add.s64 	%rd12, %rd9, %rd11;
	ld.global.f64 	%fd1, [%rd12];
	shl.b32 	%r21, %r4, 1;
	add.s32 	%r22, %r19, %r21;
	add.s32 	%r23, %r22, %r12;
	mul.wide.s32 	%rd13, %r23, 8;
	add.s64 	%rd14, %rd9, %rd13;
	ld.global.f64 	%fd2, [%rd14];
	add.f64 	%fd3, %fd1, %fd2;
	sub.s32 	%r24, %r22, %r4;
	cvt.s64.s32 	%rd15, %r24;
	cvt.u64.u32 	%rd16, %r12;
	add.s64 	%rd17, %rd16, %rd15;
	shl.b64 	%rd18, %rd17, 3;
	add.s64 	%rd19, %rd9, %rd18;
	ld.global.f64 	%fd4, [%rd19+-8];
	add.f64 	%fd5, %fd3, %fd4;
	ld.global.f64 	%fd6, [%rd19+8];
	add.f64 	%fd7, %fd5, %fd6;
	mul.f64 	%fd8, %fd7, 0d3FD0000000000000;
	add.s32 	%r25, %r20, %r4;
	mul.wide.s32 	%rd20, %r25, 8;
	add.s64 	%rd21, %rd10, %rd20;
	st.global.f64 	[%rd21], %fd8;
$L__BB0_2:
	ret;

}
	// .globl	_Z11jacobi_copyPdS_ii
.visible .entry _Z11jacobi_copyPdS_ii(
	.param .u64 .ptr .align 1 _Z11jacobi_copyPdS_ii_param_0,
	.param .u64 .ptr .align 1 _Z11jacobi_copyPdS_ii_param_1,
	.param .u32 _Z11jacobi_copyPdS_ii_param_2,
	.param .u32 _Z11jacobi_copyPdS_ii_param_3
)
{
	.reg .pred 	%p<8>;
	.reg .b32 	%r<15>;
	.reg .b64 	%rd<8>;
	.reg .b64 	%fd<2>;

	ld.param.u64 	%rd1, [_Z11jacobi_copyPdS_ii_param_0];
	ld.param.u64 	%rd2, [_Z11jacobi_copyPdS_ii_param_1];
	ld.param.u32 	%r4, [_Z11jacobi_copyPdS_ii_param_2];
	mov.u32 	%r5, %ctaid.y;
	mov.u32 	%r6, %ntid.y;
	mov.u32 	%r7, %tid.y;
	mad.lo.s32 	%r8, %r5, %r6, %r7;
	mov.u32 	%r9, %ctaid.x;
	mov.u32 	%r10, %ntid.x;
	mov.u32 	%r11, %tid.x;
	mad.lo.s32 	%r12, %r9, %r10, %r11;
	setp.eq.s32 	%p1, %r8, 0;
	add.s32 	%r13, %r4, -1;
	setp.ge.s32 	%p2, %r8, %r13;
	or.pred  	%p3, %p1, %p2;
	setp.lt.s32 	%p4, %r12, 1;
	or.pred  	%p5, %p4, %p3;
	setp.ge.s32 	%p6, %r12, %r13;
	or.pred  	%p7, %p5, %p6;
	@%p7 bra 	$L__BB1_2;
	cvta.to.global.u64 	%rd3, %rd2;
	cvta.to.global.u64 	%rd4, %rd1;
	mad.lo.s32 	%r14, %r4, %r8, %r12;
	mul.wide.s32 	%rd5, %r14, 8;
	add.s64 	%rd6, %rd3, %rd5;
	ld.global.f64 	%fd1, [%rd6];
	add.s64 	%rd7, %rd4, %rd5;
	st.global.f64 	[%rd7], %fd1;
$L__BB1_2:
	ret;

}


// ===== COMPILED SASS (sm_100) =====

	.target	sm_100

	.elftype	@"ET_EXEC"


//--------------------- .note.nv.tkinfo           --------------------------
	.section	.note.nv.tkinfo,"",@"SHT_NOTE"
	.sectionflags	@"SHF_NOTE_NV_TKINFO"
	.tkinfo
        /*0018*/ 	.word	0x00000002
        /*0030*/ 	.string	""
        /*0030*/ 	.string	"ptxas"
        /*0030*/ 	.string	"Cuda compilation tools, release 13.0, V13.0.88"
        /*0030*/ 	.string	"Build cuda_13.0.r13.0/compiler.36424714_0"
        /*0030*/ 	.string	"-arch sm_100 -m 64 "



//--------------------- .note.nv.cuinfo           --------------------------
	.section	.note.nv.cuinfo,"",@"SHT_NOTE"
	.sectionflags	@"SHF_NOTE_NV_CUINFO"
        /*0018*/ 	.short	0x0002
        /*001a*/ 	.short	0x0064
        /*001c*/ 	.short	0x0082
	.zero		2


//--------------------- .nv.info                  --------------------------
	.section	.nv.info,"",@"SHT_CUDA_INFO"
	.align	4


	//----- nvinfo : EIATTR_REGCOUNT
	.align		4
        /*0000*/ 	.byte	0x04, 0x2f
        /*0002*/ 	.short	(.L_3 - .L_2)
	.align		4
.L_2:
        /*0004*/ 	.word	index@(_Z16jacobi_iterationPdS_ii)
        /*0008*/ 	.word	0x00000018


	//----- nvinfo : EIATTR_FRAME_SIZE
	.align		4
.L_3:
        /*000c*/ 	.byte	0x04, 0x11
        /*000e*/ 	.short	(.L_5 - .L_4)
	.align		4
.L_4:
        /*0010*/ 	.word	index@(_Z16jacobi_iterationPdS_ii)
        /*0014*/ 	.word	0x00000008


	//----- nvinfo : EIATTR_REGCOUNT
	.align		4
.L_5:
        /*0018*/ 	.byte	0x04, 0x2f
        /*001a*/ 	.short	(.L_7 - .L_6)
	.align		4
.L_6:
        /*001c*/ 	.word	index@(_Z11jacobi_copyPdS_ii)
        /*0020*/ 	.word	0x0000000a


	//----- nvinfo : EIATTR_FRAME_SIZE
	.align		4
.L_7:
        /*0024*/ 	.byte	0x04, 0x11
        /*0026*/ 	.short	(.L_9 - .L_8)
	.align		4
.L_8:
        /*0028*/ 	.word	index@(_Z11jacobi_copyPdS_ii)
        /*002c*/ 	.word	0x00000000


	//----- nvinfo : EIATTR_MIN_STACK_SIZE
	.align		4
.L_9:
        /*0030*/ 	.byte	0x04, 0x12
        /*0032*/ 	.short	(.L_11 - .L_10)
	.align		4
.L_10:
        /*0034*/ 	.word	index@(_Z11jacobi_copyPdS_ii)
        /*0038*/ 	.word	0x00000000


	//----- nvinfo : EIATTR_MIN_STACK_SIZE
	.align		4
.L_11:
        /*003c*/ 	.byte	0x04, 0x12
        /*003e*/ 	.short	(.L_13 - .L_12)
	.align		4
.L_12:
        /*0040*/ 	.word	index@(_Z16jacobi_iterationPdS_ii)
        /*0044*/ 	.word	0x00000008
.L_13:


//--------------------- .nv.compat                --------------------------
	.section	.nv.compat,"",@"SHT_CUDA_COMPAT_INFO"
	.align	4
        /*0000*/ 	.byte	0x02, 0x09, 0x00, 0x00, 0x02, 0x02, 0x01, 0x00, 0x02, 0x05, 0x05, 0x00, 0x03, 0x07, 0x01, 0x01
        /*0010*/ 	.byte	0x02, 0x03, 0x00, 0x00, 0x02, 0x06, 0x01, 0x00, 0x04, 0x0b, 0x08, 0x00, 0x01, 0x00, 0x00, 0x00
        /*0020*/ 	.byte	0x00, 0x00, 0x00, 0x00


//--------------------- .nv.info._Z11jacobi_copyPdS_ii --------------------------
	.section	.nv.info._Z11jacobi_copyPdS_ii,"",@"SHT_CUDA_INFO"
	.sectionflags	@""
	.align	4


	//----- nvinfo : EIATTR_CUDA_API_VERSION
	.align		4
        /*0000*/ 	.byte	0x04, 0x37
        /*0002*/ 	.short	(.L_15 - .L_14)
.L_14:
        /*0004*/ 	.word	0x00000082


	//----- nvinfo : EIATTR_KPARAM_INFO
	.align		4
.L_15:
        /*0008*/ 	.byte	0x04, 0x17
        /*000a*/ 	.short	(.L_17 - .L_16)
.L_16:
        /*000c*/ 	.word	0x00000000
        /*0010*/ 	.short	0x0003
        /*0012*/ 	.short	0x0014
        /*0014*/ 	.byte	0x00, 0xf0, 0x11, 0x00


	//----- nvinfo : EIATTR_KPARAM_INFO
	.align		4
.L_17:
        /*0018*/ 	.byte	0x04, 0x17
        /*001a*/ 	.short	(.L_19 - .L_18)
.L_18:
        /*001c*/ 	.word	0x00000000
        /*0020*/ 	.short	0x0002
        /*0022*/ 	.short	0x0010
        /*0024*/ 	.byte	0x00, 0xf0, 0x11, 0x00


	//----- nvinfo : EIATTR_KPARAM_INFO
	.align		4
.L_19:
        /*0028*/ 	.byte	0x04, 0x17
        /*002a*/ 	.short	(.L_21 - .L_20)
.L_20:
        /*002c*/ 	.word	0x00000000
        /*0030*/ 	.short	0x0001
        /*0032*/ 	.short	0x0008
        /*0034*/ 	.byte	0x00, 0xf5, 0x21, 0x00


	//----- nvinfo : EIATTR_KPARAM_INFO
	.align		4
.L_21:
        /*0038*/ 	.byte	0x04, 0x17
        /*003a*/ 	.short	(.L_23 - .L_22)
.L_22:
        /*003c*/ 	.word	0x00000000
        /*0040*/ 	.short	0x0000
        /*0042*/ 	.short	0x0000
        /*0044*/ 	.byte	0x00, 0xf5, 0x21, 0x00


	//----- nvinfo : EIATTR_SPARSE_MMA_MASK
	.align		4
.L_23:
        /*0048*/ 	.byte	0x03, 0x50
        /*004a*/ 	.short	0x0000


	//----- nvinfo : EIATTR_MAXREG_COUNT
	.align		4
        /*004c*/ 	.byte	0x03, 0x1b
        /*004e*/ 	.short	0x00ff


	//----- nvinfo : EIATTR_MERCURY_ISA_VERSION
	.align		4
        /*0050*/ 	.byte	0x03, 0x5f
        /*0052*/ 	.short	0x0101


	//----- nvinfo : EIATTR_VRC_CTA_INIT_COUNT
	.align		4
        /*0054*/ 	.byte	0x02, 0x4a
	.zero		1
	.zero		1


	//----- nvinfo : EIATTR_EXIT_INSTR_OFFSETS
	.align		4
        /*0058*/ 	.byte	0x04, 0x1c
        /*005a*/ 	.short	(.L_25 - .L_24)


	//   ....[0]....
.L_24:
        /*005c*/ 	.word	0x000000f0


	//   ....[1]....
        /*0060*/ 	.word	0x00000180


	//----- nvinfo : EIATTR_CBANK_PARAM_SIZE
	.align		4
.L_25:
        /*0064*/ 	.byte	0x03, 0x19
        /*0066*/ 	.short	0x0018


	//----- nvinfo : EIATTR_PARAM_CBANK
	.align		4
        /*0068*/ 	.byte	0x04, 0x0a
        /*006a*/ 	.short	(.L_27 - .L_26)
	.align		4
.L_26:
        /*006c*/ 	.word	index@(.nv.constant0._Z11jacobi_copyPdS_ii)
        /*0070*/ 	.short	0x0380
        /*0072*/ 	.short	0x0018


	//----- nvinfo : EIATTR_SW_WAR
	.align		4
.L_27:
        /*0074*/ 	.byte	0x04, 0x36
        /*0076*/ 	.short	(.L_29 - .L_28)
.L_28:
        /*0078*/ 	.word	0x00000008
.L_29:


//--------------------- .nv.info._Z16jacobi_iterationPdS_ii --------------------------
	.section	.nv.info._Z16jacobi_iterationPdS_ii,"",@"SHT_CUDA_INFO"
	.sectionflags	@""
	.align	4


	//----- nvinfo : EIATTR_CUDA_API_VERSION
	.align		4
        /*0000*/ 	.byte	0x04, 0x37
        /*0002*/ 	.short	(.L_31 - .L_30)
.L_30:
        /*0004*/ 	.word	0x00000082


	//----- nvinfo : EIATTR_KPARAM_INFO
	.align		4
.L_31:
        /*0008*/ 	.byte	0x04, 0x17
        /*000a*/ 	.short	(.L_33 - .L_32)
.L_32:
        /*000c*/ 	.word	0x00000000
        /*0010*/ 	.short	0x0003
        /*0012*/ 	.short	0x0014
        /*0014*/ 	.byte	0x00, 0xf0, 0x11, 0x00


	//----- nvinfo : EIATTR_KPARAM_INFO
	.align		4
.L_33:
        /*0018*/ 	.byte	0x04, 0x17
        /*001a*/ 	.short	(.L_35 - .L_34)
.L_34:
        /*001c*/ 	.word	0x00000000
        /*0020*/ 	.short	0x0002
        /*0022*/ 	.short	0x0010
        /*0024*/ 	.byte	0x00, 0xf0, 0x11, 0x00


	//----- nvinfo : EIATTR_KPARAM_INFO
	.align		4
.L_35:
        /*0028*/ 	.byte	0x04, 0x17
        /*002a*/ 	.short	(.L_37 - .L_36)
.L_36:
        /*002c*/ 	.word	0x00000000
        /*0030*/ 	.short	0x0001
        /*0032*/ 	.short	0x0008
        /*0034*/ 	.byte	0x00, 0xf5, 0x21, 0x00


	//----- nvinfo : EIATTR_KPARAM_INFO
	.align		4
.L_37:
        /*0038*/ 	.byte	0x04, 0x17
        /*003a*/ 	.short	(.L_39 - .L_38)
.L_38:
        /*003c*/ 	.word	0x00000000
        /*0040*/ 	.short	0x0000
        /*0042*/ 	.short	0x0000
        /*0044*/ 	.byte	0x00, 0xf5, 0x21, 0x00


	//----- nvinfo : EIATTR_SPARSE_MMA_MASK
	.align		4
.L_39:
        /*0048*/ 	.byte	0x03, 0x50
        /*004a*/ 	.short	0x0000


	//----- nvinfo : EIATTR_MAXREG_COUNT
	.align		4
        /*004c*/ 	.byte	0x03, 0x1b
        /*004e*/ 	.short	0x00ff


	//----- nvinfo : EIATTR_EXTERNS
	.align		4
        /*0050*/ 	.byte	0x04, 0x0f
        /*0052*/ 	.short	(.L_41 - .L_40)


	//   ....[0]....
	.align		4
.L_40:
        /*0054*/ 	.word	index@(vprintf)


	//----- nvinfo : EIATTR_MERCURY_ISA_VERSION
	.align		4
.L_41:
        /*0058*/ 	.byte	0x03, 0x5f
        /*005a*/ 	.short	0x0101


	//----- nvinfo : EIATTR_VRC_CTA_INIT_COUNT
	.align		4
        /*005c*/ 	.byte	0x02, 0x4a
	.zero		1
	.zero		1


	//----- nvinfo : EIATTR_SYSCALL_OFFSETS
	.align		4
        /*0060*/ 	.byte	0x04, 0x46
        /*0062*/ 	.short	(.L_43 - .L_42)


	//   ....[0]....
.L_42:
        /*0064*/ 	.word	0x00000170


	//   ....[1]....
        /*0068*/ 	.word	0x00000200


	//----- nvinfo : EIATTR_EXIT_INSTR_OFFSETS
	.align		4
.L_43:
        /*006c*/ 	.byte	0x04, 0x1c
        /*006e*/ 	.short	(.L_45 - .L_44)


	//   ....[0]....
.L_44:
        /*0070*/ 	.word	0x00000270


	//   ....[1]....
        /*0074*/ 	.word	0x00000430


	//----- nvinfo : EIATTR_CRS_STACK_SIZE
	.align		4
.L_45:
        /*0078*/ 	.byte	0x04, 0x1e
        /*007a*/ 	.short	(.L_47 - .L_46)
.L_46:
        /*007c*/ 	.word	0x00000000


	//----- nvinfo : EIATTR_CBANK_PARAM_SIZE
	.align		4
.L_47:
        /*0080*/ 	.byte	0x03, 0x19
        /*0082*/ 	.short	0x0018


	//----- nvinfo : EIATTR_PARAM_CBANK
	.align		4
        /*0084*/ 	.byte	0x04, 0x0a
        /*0086*/ 	.short	(.L_49 - .L_48)
	.align		4
.L_48:
        /*0088*/ 	.word	index@(.nv.constant0._Z16jacobi_iterationPdS_ii)
        /*008c*/ 	.short	0x0380
        /*008e*/ 	.short	0x0018


	//----- nvinfo : EIATTR_SW_WAR
	.align		4
.L_49:
        /*0090*/ 	.byte	0x04, 0x36
        /*0092*/ 	.short	(.L_51 - .L_50)
.L_50:
        /*0094*/ 	.word	0x00000008
.L_51:


//--------------------- .nv.callgraph             --------------------------
	.section	.nv.callgraph,"",@"SHT_CUDA_CALLGRAPH"
	.align	4
	.sectionentsize	8
	.align		4
        /*0000*/ 	.word	0x00000000
	.align		4
        /*0004*/ 	.word	0xffffffff
	.align		4
        /*0008*/ 	.word	index@(_Z16jacobi_iterationPdS_ii)
	.align		4
        /*000c*/ 	.word	index@(vprintf)
	.align		4
        /*0010*/ 	.word	0x00000000
	.align		4
        /*0014*/ 	.word	0xfffffffe
	.align		4
        /*0018*/ 	.word	0x00000000
	.align		4
        /*001c*/ 	.word	0xfffffffd
	.align		4
        /*0020*/ 	.word	0x00000000
	.align		4
        /*0024*/ 	.word	0xfffffffc


//--------------------- .nv.constant4             --------------------------
	.section	.nv.constant4,"a",@progbits
	.align	8
	.align		8
.nv.constant4:
        /*0000*/ 	.dword	$str
	.align		8
        /*0008*/ 	.dword	$str$1
	.align		8
        /*0010*/ 	.dword	vprintf


//--------------------- .text._Z11jacobi_copyPdS_ii --------------------------
	.section	.text._Z11jacobi_copyPdS_ii,"ax",@progbits
	.align	128
        .global         _Z11jacobi_copyPdS_ii
        .type           _Z11jacobi_copyPdS_ii,@function
        .size           _Z11jacobi_copyPdS_ii,(.L_x_4 - _Z11jacobi_copyPdS_ii)
        .other          _Z11jacobi_copyPdS_ii,@"STO_CUDA_ENTRY STV_DEFAULT"
_Z11jacobi_copyPdS_ii:
.text._Z11jacobi_copyPdS_ii:
[----:B------:R-:W-:Y:S01]  /*0000*/  LDC R1, c[0x0][0x37c] ;  /* 0x0000df00ff017b82 */ /* 0x000fe20000000800 */
[----:B------:R-:W0:Y:S07]  /*0010*/  S2R R3, SR_TID.Y ;  /* 0x0000000000037919 */ /* 0x000e2e0000002200 */
[----:B------:R-:W0:Y:S01]  /*0020*/  S2UR UR5, SR_CTAID.Y ;  /* 0x00000000000579c3 */ /* 0x000e220000002600 */
[----:B------:R-:W1:Y:S01]  /*0030*/  LDCU UR7, c[0x0][0x390] ;  /* 0x00007200ff0777ac */ /* 0x000e620008000800 */
[----:B------:R-:W2:Y:S06]  /*0040*/  S2R R2, SR_TID.X ;  /* 0x0000000000027919 */ /* 0x000eac0000002100 */
[----:B------:R-:W0:Y:S08]  /*0050*/  LDC R0, c[0x0][0x364] ;  /* 0x0000d900ff007b82 */ /* 0x000e300000000800 */
[----:B------:R-:W2:Y:S01]  /*0060*/  S2UR UR6, SR_CTAID.X ;  /* 0x00000000000679c3 */ /* 0x000ea20000002500 */
[----:B-1----:R-:W-:-:S07]  /*0070*/  UIADD3 UR4, UPT, UPT, UR7, -0x1, URZ ;  /* 0xffffffff07047890 */ /* 0x002fce000fffe0ff */
[----:B------:R-:W2:Y:S01]  /*0080*/  LDC R5, c[0x0][0x360] ;  /* 0x0000d800ff057b82 */ /* 0x000ea20000000800 */
[----:B0-----:R-:W-:-:S05]  /*0090*/  IMAD R0, R0, UR5, R3 ;  /* 0x0000000500007c24 */ /* 0x001fca000f8e0203 */
[----:B------:R-:W-:-:S04]  /*00a0*/  ISETP.GE.AND P0, PT, R0, UR4, PT ;  /* 0x0000000400007c0c */ /* 0x000fc8000bf06270 */
[----:B------:R-:W-:Y:S01]  /*00b0*/  ISETP.EQ.OR P0, PT, R0, RZ, P0 ;  /* 0x000000ff0000720c */ /* 0x000fe20000702670 */
[----:B--2---:R-:W-:-:S05]  /*00c0*/  IMAD R5, R5, UR6, R2 ;  /* 0x0000000605057c24 */ /* 0x004fca000f8e0202 */
[----:B------:R-:W-:-:S04]  /*00d0*/  ISETP.LT.OR P0, PT, R5, 0x1, P0 ;  /* 0x000000010500780c */ /* 0x000fc80000701670 */
[----:B------:R-:W-:-:S13]  /*00e0*/  ISETP.GE.OR P0, PT, R5, UR4, P0 ;  /* 0x0000000405007c0c */ /* 0x000fda0008706670 */
[----:B------:R-:W-:Y:S05]  /*00f0*/  @P0 EXIT ;  /* 0x000000000000094d */ /* 0x000fea0003800000 */
[----:B------:R-:W0:Y:S01]  /*0100*/  LDC.64 R2, c[0x0][0x388] ;  /* 0x0000e200ff027b82 */ /* 0x000e220000000a00 */
[----:B------:R-:W1:Y:S01]  /*0110*/  LDCU.64 UR4, c[0x0][0x358] ;  /* 0x00006b00ff0477ac */ /* 0x000e620008000a00 */
[----:B------:R-:W-:-:S06]  /*0120*/  IMAD R7, R0, UR7, R5 ;  /* 0x0000000700077c24 */ /* 0x000fcc000f8e0205 */
[----:B------:R-:W2:Y:S01]  /*0130*/  LDC.64 R4, c[0x0][0x380] ;  /* 0x0000e000ff047b82 */ /* 0x000ea20000000a00 */
[----:B0-----:R-:W-:-:S06]  /*0140*/  IMAD.WIDE R2, R7, 0x8, R2 ;  /* 0x0000000807027825 */ /* 0x001fcc00078e0202 */
[----:B-1----:R-:W3:Y:S01]  /*0150*/  LDG.E.64 R2, desc[UR4][R2.64] ;  /* 0x0000000402027981 */ /* 0x002ee2000c1e1b00 */
[----:B--2---:R-:W-:-:S05]  /*0160*/  IMAD.WIDE R4, R7, 0x8, R4 ;  /* 0x0000000807047825 */ /* 0x004fca00078e0204 */
[----:B---3--:R-:W-:Y:S01]  /*0170*/  STG.E.64 desc[UR4][R4.64], R2 ;  /* 0x0000000204007986 */ /* 0x008fe2000c101b04 */
[----:B------:R-:W-:Y:S05]  /*0180*/  EXIT ;  /* 0x000000000000794d */ /* 0x000fea0003800000 */
.L_x_0:
[----:B------:R-:W-:-:S00]  /*0190*/  BRA `(.L_x_0) ;  /* 0xfffffffc00fc7947 */ /* 0x000fc0000383ffff */
[----:B------:R-:W-:-:S00]  /*01a0*/  NOP ;  /* 0x0000000000007918 */ /* 0x000fc00000000000 */
        /* <DEDUP_REMOVED lines=13> */
.L_x_4:


//--------------------- .text._Z16jacobi_iterationPdS_ii --------------------------
	.section	.text._Z16jacobi_iterationPdS_ii,"ax",@progbits
	.align	128
        .global         _Z16jacobi_iterationPdS_ii
        .type           _Z16jacobi_iterationPdS_ii,@function
        .size           _Z16jacobi_iterationPdS_ii,(.L_x_5 - _Z16jacobi_iterationPdS_ii)
        .other          _Z16jacobi_iterationPdS_ii,@"STO_CUDA_ENTRY STV_DEFAULT"
_Z16jacobi_iterationPdS_ii:
.text._Z16jacobi_iterationPdS_ii:
[----:B------:R-:W0:Y:S01]  /*0000*/  LDC R1, c[0x0][0x37c] ;  /* 0x0000df00ff017b82 */ /* 0x000e220000000800 */
[----:B------:R-:W1:Y:S01]  /*0010*/  S2R R3, SR_TID.Y ;  /* 0x0000000000037919 */ /* 0x000e620000002200 */
[----:B------:R-:W2:Y:S06]  /*0020*/  LDCU UR5, c[0x0][0x2fc] ;  /* 0x00005f80ff0577ac */ /* 0x000eac0008000800 */
[----:B------:R-:W1:Y:S01]  /*0030*/  S2UR UR6, SR_CTAID.Y ;  /* 0x00000000000679c3 */ /* 0x000e620000002600 */
[----:B0-----:R-:W-:Y:S01]  /*0040*/  VIADD R1, R1, 0xfffffff8 ;  /* 0xfffffff801017836 */ /* 0x001fe20000000000 */
[----:B------:R-:W0:Y:S01]  /*0050*/  S2R R5, SR_TID.X ;  /* 0x0000000000057919 */ /* 0x000e220000002100 */
[----:B------:R-:W3:Y:S01]  /*0060*/  LDCU UR4, c[0x0][0x2f8] ;  /* 0x00005f00ff0477ac */ /* 0x000ee20008000800 */
[----:B------:R-:W-:Y:S01]  /*0070*/  MOV R17, 0x10 ;  /* 0x0000001000117802 */ /* 0x000fe20000000f00 */
[----:B------:R-:W4:Y:S03]  /*0080*/  LDCU.64 UR8, c[0x4][URZ] ;  /* 0x01000000ff0877ac */ /* 0x000f260008000a00 */
[----:B------:R-:W1:Y:S08]  /*0090*/  LDC R16, c[0x0][0x364] ;  /* 0x0000d900ff107b82 */ /* 0x000e700000000800 */
[----:B------:R-:W0:Y:S01]  /*00a0*/  S2UR UR7, SR_CTAID.X ;  /* 0x00000000000779c3 */ /* 0x000e220000002500 */
[----:B---3--:R-:W-:-:S07]  /*00b0*/  IADD3 R18, P0, PT, R1, UR4, RZ ;  /* 0x0000000401127c10 */ /* 0x008fce000ff1e0ff */
[----:B------:R-:W0:Y:S01]  /*00c0*/  LDC R2, c[0x0][0x360] ;  /* 0x0000d800ff027b82 */ /* 0x000e220000000800 */
[----:B----4-:R-:W-:Y:S01]  /*00d0*/  MOV R4, UR8 ;  /* 0x0000000800047c02 */ /* 0x010fe20008000f00 */
[----:B--2---:R-:W-:Y:S02]  /*00e0*/  IMAD.X R19, RZ, RZ, UR5, P0 ;  /* 0x00000005ff137e24 */ /* 0x004fe400080e06ff */
[----:B------:R-:W-:-:S03]  /*00f0*/  IMAD.MOV.U32 R6, RZ, RZ, R18 ;  /* 0x000000ffff067224 */ /* 0x000fc600078e0012 */
[----:B------:R-:W-:Y:S01]  /*0100*/  MOV R7, R19 ;  /* 0x0000001300077202 */ /* 0x000fe20000000f00 */
[----:B-1----:R-:W-:Y:S01]  /*0110*/  IMAD R16, R16, UR6, R3 ;  /* 0x0000000610107c24 */ /* 0x002fe2000f8e0203 */
[----:B------:R1:W2:Y:S04]  /*0120*/  LDC.64 R8, c[0x4][R17] ;  /* 0x0100000011087b82 */ /* 0x0002a80000000a00 */
[----:B------:R1:W-:Y:S01]  /*0130*/  STL [R1], R16 ;  /* 0x0000001001007387 */ /* 0x0003e20000100800 */
[----:B0-----:R-:W-:Y:S02]  /*0140*/  IMAD R2, R2, UR7, R5 ;  /* 0x0000000702027c24 */ /* 0x001fe4000f8e0205 */
[----:B-1----:R-:W-:-:S07]  /*0150*/  IMAD.U32 R5, RZ, RZ, UR9 ;  /* 0x00000009ff057e24 */ /* 0x002fce000f8e00ff */
[----:B------:R-:W-:-:S07]  /*0160*/  LEPC R20, `(.L_x_1) ;  /* 0x000000001014794e */ /* 0x000fce0000000000 */
[----:B--2---:R-:W-:Y:S05]  /*0170*/  CALL.ABS.NOINC R8 ;  /* 0x0000000008007343 */ /* 0x004fea0003c00000 */
.L_x_1:
[----:B------:R0:W-:Y:S01]  /*0180*/  STL [R1], R2 ;  /* 0x0000000201007387 */ /* 0x0001e20000100800 */
[----:B------:R0:W1:Y:S01]  /*0190*/  LDC.64 R8, c[0x4][R17] ;  /* 0x0100000011087b82 */ /* 0x0000620000000a00 */
[----:B------:R-:W2:Y:S01]  /*01a0*/  LDCU.64 UR4, c[0x4][0x8] ;  /* 0x01000100ff0477ac */ /* 0x000ea20008000a00 */
[----:B------:R-:W-:Y:S01]  /*01b0*/  MOV R6, R18 ;  /* 0x0000001200067202 */ /* 0x000fe20000000f00 */
[----:B------:R-:W-:Y:S02]  /*01c0*/  IMAD.MOV.U32 R7, RZ, RZ, R19 ;  /* 0x000000ffff077224 */ /* 0x000fe400078e0013 */
[----:B--2---:R-:W-:Y:S02]  /*01d0*/  IMAD.U32 R4, RZ, RZ, UR4 ;  /* 0x00000004ff047e24 */ /* 0x004fe4000f8e00ff */
[----:B0-----:R-:W-:-:S07]  /*01e0*/  IMAD.U32 R5, RZ, RZ, UR5 ;  /* 0x00000005ff057e24 */ /* 0x001fce000f8e00ff */
[----:B------:R-:W-:-:S07]  /*01f0*/  LEPC R20, `(.L_x_2) ;  /* 0x000000001014794e */ /* 0x000fce0000000000 */
[----:B-1----:R-:W-:Y:S05]  /*0200*/  CALL.ABS.NOINC R8 ;  /* 0x0000000008007343 */ /* 0x002fea0003c00000 */
.L_x_2:
[----:B------:R-:W0:Y:S02]  /*0210*/  LDC R0, c[0x0][0x390] ;  /* 0x0000e400ff007b82 */ /* 0x000e240000000800 */
[----:B0-----:R-:W-:-:S04]  /*0220*/  IADD3 R3, PT, PT, R0, -0x1, RZ ;  /* 0xffffffff00037810 */ /* 0x001fc80007ffe0ff */
[----:B------:R-:W-:-:S04]  /*0230*/  ISETP.GE.AND P0, PT, R16, R3, PT ;  /* 0x000000031000720c */ /* 0x000fc80003f06270 */
[----:B------:R-:W-:-:S04]  /*0240*/  ISETP.EQ.OR P0, PT, R16, RZ, P0 ;  /* 0x000000ff1000720c */ /* 0x000fc80000702670 */
[----:B------:R-:W-:-:S04]  /*0250*/  ISETP.LT.OR P0, PT, R2, 0x1, P0 ;  /* 0x000000010200780c */ /* 0x000fc80000701670 */
[----:B------:R-:W-:-:S13]  /*0260*/  ISETP.GE.OR P0, PT, R2, R3, P0 ;  /* 0x000000030200720c */ /* 0x000fda0000706670 */
[----:B------:R-:W-:Y:S05]  /*0270*/  @P0 EXIT ;  /* 0x000000000000094d */ /* 0x000fea0003800000 */
[----:B------:R-:W0:Y:S01]  /*0280*/  LDC.64 R6, c[0x0][0x380] ;  /* 0x0000e000ff067b82 */ /* 0x000e220000000a00 */
[----:B------:R-:W-:Y:S01]  /*0290*/  VIADD R3, R16, 0xffffffff ;  /* 0xffffffff10037836 */ /* 0x000fe20000000000 */
[----:B------:R-:W1:Y:S03]  /*02a0*/  LDCU.64 UR6, c[0x0][0x380] ;  /* 0x00007000ff0677ac */ /* 0x000e660008000a00 */
[----:B------:R-:W-:Y:S01]  /*02b0*/  IMAD R3, R3, R0, RZ ;  /* 0x0000000003037224 */ /* 0x000fe200078e02ff */
[----:B------:R-:W2:Y:S02]  /*02c0*/  LDCU.64 UR4, c[0x0][0x358] ;  /* 0x00006b00ff0477ac */ /* 0x000ea40008000a00 */
[----:B------:R-:W3:Y:S02]  /*02d0*/  LDC.64 R16, c[0x0][0x388] ;  /* 0x0000e200ff107b82 */ /* 0x000ee40000000a00 */
[----:B------:R-:W-:Y:S01]  /*02e0*/  LEA R5, R0, R3, 0x1 ;  /* 0x0000000300057211 */ /* 0x000fe200078e08ff */
[----:B------:R-:W-:-:S03]  /*02f0*/  IMAD.IADD R3, R2, 0x1, R3 ;  /* 0x0000000102037824 */ /* 0x000fc600078e0203 */
[----:B------:R-:W-:Y:S01]  /*0300*/  IADD3 R11, PT, PT, R5, -R0, RZ ;  /* 0x80000000050b7210 */ /* 0x000fe20007ffe0ff */
[----:B------:R-:W-:-:S03]  /*0310*/  IMAD.IADD R9, R2, 0x1, R5 ;  /* 0x0000000102097824 */ /* 0x000fc600078e0205 */
[----:B------:R-:W-:-:S04]  /*0320*/  IADD3 R2, P0, PT, R2, R11, RZ ;  /* 0x0000000b02027210 */ /* 0x000fc80007f1e0ff */
[----:B------:R-:W-:Y:S01]  /*0330*/  LEA.HI.X.SX32 R11, R11, RZ, 0x1, P0 ;  /* 0x000000ff0b0b7211 */ /* 0x000fe200000f0eff */
[----:B0-----:R-:W-:Y:S01]  /*0340*/  IMAD.WIDE R4, R3, 0x8, R6 ;  /* 0x0000000803047825 */ /* 0x001fe200078e0206 */
[----:B-1----:R-:W-:-:S03]  /*0350*/  LEA R10, P0, R2, UR6, 0x3 ;  /* 0x00000006020a7c11 */ /* 0x002fc6000f8018ff */
[----:B------:R-:W-:Y:S02]  /*0360*/  IMAD.WIDE R6, R9, 0x8, R6 ;  /* 0x0000000809067825 */ /* 0x000fe400078e0206 */
[----:B--2---:R-:W2:Y:S01]  /*0370*/  LDG.E.64 R4, desc[UR4][R4.64] ;  /* 0x0000000404047981 */ /* 0x004ea2000c1e1b00 */
[----:B------:R-:W-:-:S03]  /*0380*/  LEA.HI.X R11, R2, UR7, R11, 0x3, P0 ;  /* 0x00000007020b7c11 */ /* 0x000fc600080f1c0b */
[----:B------:R-:W2:Y:S04]  /*0390*/  LDG.E.64 R6, desc[UR4][R6.64] ;  /* 0x0000000406067981 */ /* 0x000ea8000c1e1b00 */
[----:B------:R-:W4:Y:S04]  /*03a0*/  LDG.E.64 R12, desc[UR4][R10.64+-0x8] ;  /* 0xfffff8040a0c7981 */ /* 0x000f28000c1e1b00 */
[----:B------:R-:W5:Y:S01]  /*03b0*/  LDG.E.64 R14, desc[UR4][R10.64+0x8] ;  /* 0x000008040a0e7981 */ /* 0x000f62000c1e1b00 */
[----:B------:R-:W-:-:S05]  /*03c0*/  IADD3 R3, PT, PT, R3, R0, RZ ;  /* 0x0000000003037210 */ /* 0x000fca0007ffe0ff */
[----:B---3--:R-:W-:Y:S01]  /*03d0*/  IMAD.WIDE R2, R3, 0x8, R16 ;  /* 0x0000000803027825 */ /* 0x008fe200078e0210 */
[----:B--2---:R-:W-:-:S08]  /*03e0*/  DADD R8, R4, R6 ;  /* 0x0000000004087229 */ /* 0x004fd00000000006 */
[----:B----4-:R-:W-:-:S08]  /*03f0*/  DADD R8, R8, R12 ;  /* 0x0000000008087229 */ /* 0x010fd0000000000c */
[----:B-----5:R-:W-:-:S08]  /*0400*/  DADD R8, R8, R14 ;  /* 0x0000000008087229 */ /* 0x020fd0000000000e */
[----:B------:R-:W-:-:S07]  /*0410*/  DMUL R8, R8, 0.25 ;  /* 0x3fd0000008087828 */ /* 0x000fce0000000000 */
[----:B------:R-:W-:Y:S01]  /*0420*/  STG.E.64 desc[UR4][R2.64], R8 ;  /* 0x0000000802007986 */ /* 0x000fe2000c101b04 */
[----:B------:R-:W-:Y:S05]  /*0430*/  EXIT ;  /* 0x000000000000794d */ /* 0x000fea0003800000 */
.L_x_3:
        /* <DEDUP_REMOVED lines=12> */
.L_x_5:


//--------------------- .nv.global.init           --------------------------
	.section	.nv.global.init,"aw",@progbits
.nv.global.init:
	.type		$str,@object
	.size		$str,($str$1 - $str)
$str:
        /*0000*/ 	.byte	0x69, 0x20, 0x3d, 0x20, 0x25, 0x64, 0x0a, 0x00
	.type		$str$1,@object
	.size		$str$1,(.L_1 - $str$1)
$str$1:
        /*0008*/ 	.byte	0x6a, 0x20, 0x3d, 0x20, 0x25, 0x64, 0x0a, 0x00
.L_1:


//--------------------- .nv.shared.reserved.0     --------------------------
	.section	.nv.shared.reserved.0,"aw",@nobits
	.weak		__nv_reservedSMEM_offset_0_alias
	.size		__nv_reservedSMEM_offset_0_alias, 0, 64
	.other		__nv_reservedSMEM_offset_0_alias,@"STO_CUDA_RESERVED_SHARED STV_DEFAULT"
__nv_reservedSMEM_offset_0_alias:
	.zero		0
	.zero		64


//--------------------- .nv.constant0._Z11jacobi_copyPdS_ii --------------------------
	.section	.nv.constant0._Z11jacobi_copyPdS_ii,"a",@progbits
	.sectionflags	@""
	.align	4
.nv.constant0._Z11jacobi_copyPdS_ii:
	.zero		920


//--------------------- .nv.constant0._Z16jacobi_iterationPdS_ii --------------------------
	.section	.nv.constant0._Z16jacobi_iterationPdS_ii,"a",@progbits
	.sectionflags	@""
	.align	4
.nv.constant0._Z16jacobi_iterationPdS_ii:
	.zero		920


//--------------------- SYMBOLS --------------------------

	.type		.nv.reservedSmem.offset0,@object
	.size		.nv.reservedSmem.offset0,0x4
	.type		vprintf,@function
